//
// Generated by NVIDIA NVVM Compiler
//
// Compiler Build ID: CL-36424714
// Cuda compilation tools, release 13.0, V13.0.88
// Based on NVVM 20.0.0
//

.version 9.0
.target sm_100
.address_size 64

	// .globl	_Z18reduce_traditionalPfS_m
// _ZZ6reducePfS_mE5sdata has been demoted

.visible .entry _Z18reduce_traditionalPfS_m(
	.param .u64 .ptr .align 1 _Z18reduce_traditionalPfS_m_param_0,
	.param .u64 .ptr .align 1 _Z18reduce_traditionalPfS_m_param_1,
	.param .u64 _Z18reduce_traditionalPfS_m_param_2
)
{
	.reg .pred 	%p<3>;
	.reg .b32 	%r<12>;
	.reg .b32 	%f<6>;
	.reg .b64 	%rd<13>;

	ld.param.u64 	%rd6, [_Z18reduce_traditionalPfS_m_param_0];
	ld.param.u64 	%rd7, [_Z18reduce_traditionalPfS_m_param_1];
	ld.param.u64 	%rd8, [_Z18reduce_traditionalPfS_m_param_2];
	mov.u32 	%r5, %tid.x;
	mov.u32 	%r6, %ntid.x;
	mov.u32 	%r7, %ctaid.x;
	mad.lo.s32 	%r8, %r6, %r7, %r5;
	cvt.u64.u32 	%rd12, %r8;
	mov.u32 	%r9, %nctaid.x;
	mul.lo.s32 	%r1, %r9, %r6;
	setp.le.u64 	%p1, %rd8, %rd12;
	mov.b32 	%r11, -8388609;
	@%p1 bra 	$L__BB0_4;
	cvt.u64.u32 	%rd2, %r1;
	cvta.to.global.u64 	%rd3, %rd6;
	mov.f32 	%f5, 0fFF7FFFFF;
$L__BB0_2:
	shl.b64 	%rd9, %rd12, 2;
	add.s64 	%rd10, %rd3, %rd9;
	ld.global.f32 	%f4, [%rd10];
	max.f32 	%f5, %f4, %f5;
	add.s64 	%rd12, %rd12, %rd2;
	setp.lt.u64 	%p2, %rd12, %rd8;
	@%p2 bra 	$L__BB0_2;
	mov.b32 	%r11, %f5;
$L__BB0_4:
	cvta.to.global.u64 	%rd11, %rd7;
	atom.global.max.s32 	%r10, [%rd11], %r11;
	ret;

}
	// .globl	_Z6reducePfS_m
.visible .entry _Z6reducePfS_m(
	.param .u64 .ptr .align 1 _Z6reducePfS_m_param_0,
	.param .u64 .ptr .align 1 _Z6reducePfS_m_param_1,
	.param .u64 _Z6reducePfS_m_param_2
)
{
	.reg .pred 	%p<7>;
	.reg .b32 	%r<16>;
	.reg .b32 	%f<10>;
	.reg .b64 	%rd<15>;
	// demoted variable
	.shared .align 4 .b8 _ZZ6reducePfS_mE5sdata[1024];
	ld.param.u64 	%rd6, [_Z6reducePfS_m_param_0];
	ld.param.u64 	%rd7, [_Z6reducePfS_m_param_1];
	ld.param.u64 	%rd8, [_Z6reducePfS_m_param_2];
	mov.u32 	%r1, %tid.x;
	shl.b32 	%r7, %r1, 2;
	mov.u32 	%r8, _ZZ6reducePfS_mE5sdata;
	add.s32 	%r2, %r8, %r7;
	mov.b32 	%r9, 0;
	st.shared.u32 	[%r2], %r9;
	mov.u32 	%r15, %ntid.x;
	mov.u32 	%r4, %ctaid.x;
	mad.lo.s32 	%r10, %r15, %r4, %r1;
	cvt.u64.u32 	%rd14, %r10;
	setp.le.u64 	%p1, %rd8, %rd14;
	@%p1 bra 	$L__BB1_4;
	mov.u32 	%r11, %nctaid.x;
	mul.lo.s32 	%r12, %r11, %r15;
	cvt.u64.u32 	%rd2, %r12;
	cvta.to.global.u64 	%rd3, %rd6;
	mov.f32 	%f9, 0f00000000;
$L__BB1_2:
	shl.b64 	%rd9, %rd14, 2;
	add.s64 	%rd10, %rd3, %rd9;
	ld.global.f32 	%f4, [%rd10];
	max.f32 	%f9, %f4, %f9;
	add.s64 	%rd14, %rd14, %rd2;
	setp.lt.u64 	%p2, %rd14, %rd8;
	@%p2 bra 	$L__BB1_2;
	st.shared.f32 	[%r2], %f9;
$L__BB1_4:
	setp.lt.u32 	%p3, %r15, 2;
	@%p3 bra 	$L__BB1_8;
$L__BB1_5:
	shr.u32 	%r6, %r15, 1;
	bar.sync 	0;
	setp.ge.u32 	%p4, %r1, %r6;
	@%p4 bra 	$L__BB1_7;
	shl.b32 	%r13, %r6, 2;
	add.s32 	%r14, %r2, %r13;
	ld.shared.f32 	%f5, [%r14];
	ld.shared.f32 	%f6, [%r2];
	max.f32 	%f7, %f5, %f6;
	st.shared.f32 	[%r2], %f7;
$L__BB1_7:
	setp.gt.u32 	%p5, %r15, 3;
	mov.u32 	%r15, %r6;
	@%p5 bra 	$L__BB1_5;
$L__BB1_8:
	setp.ne.s32 	%p6, %r1, 0;
	@%p6 bra 	$L__BB1_10;
	ld.shared.f32 	%f8, [_ZZ6reducePfS_mE5sdata];
	cvta.to.global.u64 	%rd11, %rd7;
	mul.wide.u32 	%rd12, %r4, 4;
	add.s64 	%rd13, %rd11, %rd12;
	st.global.f32 	[%rd13], %f8;
$L__BB1_10:
	ret;

}


// ===== COMPILED SASS (sm_100) =====

	.target	sm_100

	.elftype	@"ET_EXEC"


//--------------------- .note.nv.tkinfo           --------------------------
	.section	.note.nv.tkinfo,"",@"SHT_NOTE"
	.sectionflags	@"SHF_NOTE_NV_TKINFO"
	.tkinfo
        /*0018*/ 	.word	0x00000002
        /*0030*/ 	.string	""
        /*0030*/ 	.string	"ptxas"
        /*0030*/ 	.string	"Cuda compilation tools, release 13.0, V13.0.88"
        /*0030*/ 	.string	"Build cuda_13.0.r13.0/compiler.36424714_0"
        /*0030*/ 	.string	"-arch sm_100 -m 64 "



//--------------------- .note.nv.cuinfo           --------------------------
	.section	.note.nv.cuinfo,"",@"SHT_NOTE"
	.sectionflags	@"SHF_NOTE_NV_CUINFO"
        /*0018*/ 	.short	0x0002
        /*001a*/ 	.short	0x0064
        /*001c*/ 	.short	0x0082
	.zero		2


//--------------------- .nv.info                  --------------------------
	.section	.nv.info,"",@"SHT_CUDA_INFO"
	.align	4


	//----- nvinfo : EIATTR_REGCOUNT
	.align		4
        /*0000*/ 	.byte	0x04, 0x2f
        /*0002*/ 	.short	(.L_1 - .L_0)
	.align		4
.L_0:
        /*0004*/ 	.word	index@(_Z18reduce_traditionalPfS_m)
        /*0008*/ 	.word	0x00000008


	//----- nvinfo : EIATTR_FRAME_SIZE
	.align		4
.L_1:
        /*000c*/ 	.byte	0x04, 0x11
        /*000e*/ 	.short	(.L_3 - .L_2)
	.align		4
.L_2:
        /*0010*/ 	.word	index@(_Z18reduce_traditionalPfS_m)
        /*0014*/ 	.word	0x00000000


	//----- nvinfo : EIATTR_REGCOUNT
	.align		4
.L_3:
        /*0018*/ 	.byte	0x04, 0x2f
        /*001a*/ 	.short	(.L_5 - .L_4)
	.align		4
.L_4:
        /*001c*/ 	.word	index@(_Z6reducePfS_m)
        /*0020*/ 	.word	0x0000000e


	//----- nvinfo : EIATTR_FRAME_SIZE
	.align		4
.L_5:
        /*0024*/ 	.byte	0x04, 0x11
        /*0026*/ 	.short	(.L_7 - .L_6)
	.align		4
.L_6:
        /*0028*/ 	.word	index@(_Z6reducePfS_m)
        /*002c*/ 	.word	0x00000000


	//----- nvinfo : EIATTR_MIN_STACK_SIZE
	.align		4
.L_7:
        /*0030*/ 	.byte	0x04, 0x12
        /*0032*/ 	.short	(.L_9 - .L_8)
	.align		4
.L_8:
        /*0034*/ 	.word	index@(_Z6reducePfS_m)
        /*0038*/ 	.word	0x00000000


	//----- nvinfo : EIATTR_MIN_STACK_SIZE
	.align		4
.L_9:
        /*003c*/ 	.byte	0x04, 0x12
        /*003e*/ 	.short	(.L_11 - .L_10)
	.align		4
.L_10:
        /*0040*/ 	.word	index@(_Z18reduce_traditionalPfS_m)
        /*0044*/ 	.word	0x00000000
.L_11:


//--------------------- .nv.compat                --------------------------
	.section	.nv.compat,"",@"SHT_CUDA_COMPAT_INFO"
	.align	4
        /*0000*/ 	.byte	0x02, 0x09, 0x00, 0x00, 0x02, 0x02, 0x01, 0x00, 0x02, 0x05, 0x05, 0x00, 0x03, 0x07, 0x01, 0x01
        /*0010*/ 	.byte	0x02, 0x03, 0x00, 0x00, 0x02, 0x06, 0x01, 0x00, 0x04, 0x0b, 0x08, 0x00, 0x09, 0x00, 0x00, 0x00
        /*0020*/ 	.byte	0x00, 0x00, 0x00, 0x00


//--------------------- .nv.info._Z6reducePfS_m   --------------------------
	.section	.nv.info._Z6reducePfS_m,"",@"SHT_CUDA_INFO"
	.sectionflags	@""
	.align	4


	//----- nvinfo : EIATTR_CUDA_API_VERSION
	.align		4
        /*0000*/ 	.byte	0x04, 0x37
        /*0002*/ 	.short	(.L_13 - .L_12)
.L_12:
        /*0004*/ 	.word	0x00000082


	//----- nvinfo : EIATTR_KPARAM_INFO
	.align		4
.L_13:
        /*0008*/ 	.byte	0x04, 0x17
        /*000a*/ 	.short	(.L_15 - .L_14)
.L_14:
        /*000c*/ 	.word	0x00000000
        /*0010*/ 	.short	0x0002
        /*0012*/ 	.short	0x0010
        /*0014*/ 	.byte	0x00, 0xf0, 0x21, 0x00


	//----- nvinfo : EIATTR_KPARAM_INFO
	.align		4
.L_15:
        /*0018*/ 	.byte	0x04, 0x17
        /*001a*/ 	.short	(.L_17 - .L_16)
.L_16:
        /*001c*/ 	.word	0x00000000
        /*0020*/ 	.short	0x0001
        /*0022*/ 	.short	0x0008
        /*0024*/ 	.byte	0x00, 0xf5, 0x21, 0x00


	//----- nvinfo : EIATTR_KPARAM_INFO
	.align		4
.L_17:
        /*0028*/ 	.byte	0x04, 0x17
        /*002a*/ 	.short	(.L_19 - .L_18)
.L_18:
        /*002c*/ 	.word	0x00000000
        /*0030*/ 	.short	0x0000
        /*0032*/ 	.short	0x0000
        /*0034*/ 	.byte	0x00, 0xf5, 0x21, 0x00


	//----- nvinfo : EIATTR_SPARSE_MMA_MASK
	.align		4
.L_19:
        /*0038*/ 	.byte	0x03, 0x50
        /*003a*/ 	.short	0x0000


	//----- nvinfo : EIATTR_MAXREG_COUNT
	.align		4
        /*003c*/ 	.byte	0x03, 0x1b
        /*003e*/ 	.short	0x00ff


	//----- nvinfo : EIATTR_NUM_BARRIERS
	.align		4
        /*0040*/ 	.byte	0x02, 0x4c
        /*0042*/ 	.byte	0x01
	.zero		1


	//----- nvinfo : EIATTR_MERCURY_ISA_VERSION
	.align		4
        /*0044*/ 	.byte	0x03, 0x5f
        /*0046*/ 	.short	0x0101


	//----- nvinfo : EIATTR_VRC_CTA_INIT_COUNT
	.align		4
        /*0048*/ 	.byte	0x02, 0x4a
	.zero		1
	.zero		1


	//----- nvinfo : EIATTR_EXIT_INSTR_OFFSETS
	.align		4
        /*004c*/ 	.byte	0x04, 0x1c
        /*004e*/ 	.short	(.L_21 - .L_20)


	//   ....[0]....
.L_20:
        /*0050*/ 	.word	0x00000320


	//   ....[1]....
        /*0054*/ 	.word	0x000003a0


	//----- nvinfo : EIATTR_CRS_STACK_SIZE
	.align		4
.L_21:
        /*0058*/ 	.byte	0x04, 0x1e
        /*005a*/ 	.short	(.L_23 - .L_22)
.L_22:
        /*005c*/ 	.word	0x00000000


	//----- nvinfo : EIATTR_CBANK_PARAM_SIZE
	.align		4
.L_23:
        /*0060*/ 	.byte	0x03, 0x19
        /*0062*/ 	.short	0x0018


	//----- nvinfo : EIATTR_PARAM_CBANK
	.align		4
        /*0064*/ 	.byte	0x04, 0x0a
        /*0066*/ 	.short	(.L_25 - .L_24)
	.align		4
.L_24:
        /*0068*/ 	.word	index@(.nv.constant0._Z6reducePfS_m)
        /*006c*/ 	.short	0x0380
        /*006e*/ 	.short	0x0018


	//----- nvinfo : EIATTR_SW_WAR
	.align		4
.L_25:
        /*0070*/ 	.byte	0x04, 0x36
        /*0072*/ 	.short	(.L_27 - .L_26)
.L_26:
        /*0074*/ 	.word	0x00000008
.L_27:


//--------------------- .nv.info._Z18reduce_traditionalPfS_m --------------------------
	.section	.nv.info._Z18reduce_traditionalPfS_m,"",@"SHT_CUDA_INFO"
	.sectionflags	@""
	.align	4


	//----- nvinfo : EIATTR_CUDA_API_VERSION
	.align		4
        /*0000*/ 	.byte	0x04, 0x37
        /*0002*/ 	.short	(.L_29 - .L_28)
.L_28:
        /*0004*/ 	.word	0x00000082


	//----- nvinfo : EIATTR_KPARAM_INFO
	.align		4
.L_29:
        /*0008*/ 	.byte	0x04, 0x17
        /*000a*/ 	.short	(.L_31 - .L_30)
.L_30:
        /*000c*/ 	.word	0x00000000
        /*0010*/ 	.short	0x0002
        /*0012*/ 	.short	0x0010
        /*0014*/ 	.byte	0x00, 0xf0, 0x21, 0x00


	//----- nvinfo : EIATTR_KPARAM_INFO
	.align		4
.L_31:
        /*0018*/ 	.byte	0x04, 0x17
        /*001a*/ 	.short	(.L_33 - .L_32)
.L_32:
        /*001c*/ 	.word	0x00000000
        /*0020*/ 	.short	0x0001
        /*0022*/ 	.short	0x0008
        /*0024*/ 	.byte	0x00, 0xf5, 0x21, 0x00


	//----- nvinfo : EIATTR_KPARAM_INFO
	.align		4
.L_33:
        /*0028*/ 	.byte	0x04, 0x17
        /*002a*/ 	.short	(.L_35 - .L_34)
.L_34:
        /*002c*/ 	.word	0x00000000
        /*0030*/ 	.short	0x0000
        /*0032*/ 	.short	0x0000
        /*0034*/ 	.byte	0x00, 0xf5, 0x21, 0x00


	//----- nvinfo : EIATTR_SPARSE_MMA_MASK
	.align		4
.L_35:
        /*0038*/ 	.byte	0x03, 0x50
        /*003a*/ 	.short	0x0000


	//----- nvinfo : EIATTR_MAXREG_COUNT
	.align		4
        /*003c*/ 	.byte	0x03, 0x1b
        /*003e*/ 	.short	0x00ff


	//----- nvinfo : EIATTR_MERCURY_ISA_VERSION
	.align		4
        /*0040*/ 	.byte	0x03, 0x5f
        /*0042*/ 	.short	0x0101


	//----- nvinfo : EIATTR_INT_WARP_WIDE_INSTR_OFFSETS
	.align		4
        /*0044*/ 	.byte	0x04, 0x31
        /*0046*/ 	.short	(.L_37 - .L_36)


	//   ....[0]....
.L_36:
        /*0048*/ 	.word	0x000001f0


	//   ....[1]....
        /*004c*/ 	.word	0x00000200


	//----- nvinfo : EIATTR_VRC_CTA_INIT_COUNT
	.align		4
.L_37:
        /*0050*/ 	.byte	0x02, 0x4a
	.zero		1
	.zero		1


	//----- nvinfo : EIATTR_EXIT_INSTR_OFFSETS
	.align		4
        /*0054*/ 	.byte	0x04, 0x1c
        /*0056*/ 	.short	(.L_39 - .L_38)


	//   ....[0]....
.L_38:
        /*0058*/ 	.word	0x00000250


	//----- nvinfo : EIATTR_CRS_STACK_SIZE
	.align		4
.L_39:
        /*005c*/ 	.byte	0x04, 0x1e
        /*005e*/ 	.short	(.L_41 - .L_40)
.L_40:
        /*0060*/ 	.word	0x00000000


	//----- nvinfo : EIATTR_CBANK_PARAM_SIZE
	.align		4
.L_41:
        /*0064*/ 	.byte	0x03, 0x19
        /*0066*/ 	.short	0x0018


	//----- nvinfo : EIATTR_PARAM_CBANK
	.align		4
        /*0068*/ 	.byte	0x04, 0x0a
        /*006a*/ 	.short	(.L_43 - .L_42)
	.align		4
.L_42:
        /*006c*/ 	.word	index@(.nv.constant0._Z18reduce_traditionalPfS_m)
        /*0070*/ 	.short	0x0380
        /*0072*/ 	.short	0x0018


	//----- nvinfo : EIATTR_SW_WAR
	.align		4
.L_43:
        /*0074*/ 	.byte	0x04, 0x36
        /*0076*/ 	.short	(.L_45 - .L_44)
.L_44:
        /*0078*/ 	.word	0x00000008
.L_45:


//--------------------- .nv.callgraph             --------------------------
	.section	.nv.callgraph,"",@"SHT_CUDA_CALLGRAPH"
	.align	4
	.sectionentsize	8
	.align		4
        /*0000*/ 	.word	0x00000000
	.align		4
        /*0004*/ 	.word	0xffffffff
	.align		4
        /*0008*/ 	.word	0x00000000
	.align		4
        /*000c*/ 	.word	0xfffffffe
	.align		4
        /*0010*/ 	.word	0x00000000
	.align		4
        /*0014*/ 	.word	0xfffffffd
	.align		4
        /*0018*/ 	.word	0x00000000
	.align		4
        /*001c*/ 	.word	0xfffffffc


//--------------------- .text._Z6reducePfS_m      --------------------------
	.section	.text._Z6reducePfS_m,"ax",@progbits
	.align	128
        .global         _Z6reducePfS_m
        .type           _Z6reducePfS_m,@function
        .size           _Z6reducePfS_m,(.L_x_11 - _Z6reducePfS_m)
        .other          _Z6reducePfS_m,@"STO_CUDA_ENTRY STV_DEFAULT"
_Z6reducePfS_m:
.text._Z6reducePfS_m:
[----:B------:R-:W-:Y:S01]  /*0000*/  LDC R1, c[0x0][0x37c] ;  /* 0x0000df00ff017b82 */ /* 0x000fe20000000800 */
[----:B------:R-:W0:Y:S07]  /*0010*/  S2R R6, SR_TID.X ;  /* 0x0000000000067919 */ /* 0x000e2e0000002100 */
[----:B------:R-:W1:Y:S01]  /*0020*/  S2UR UR5, SR_CgaCtaId ;  /* 0x00000000000579c3 */ /* 0x000e620000008800 */
[----:B------:R-:W2:Y:S01]  /*0030*/  LDCU UR8, c[0x0][0x360] ;  /* 0x00006c00ff0877ac */ /* 0x000ea20008000800 */
[----:B------:R-:W-:Y:S01]  /*0040*/  BSSY.RECONVERGENT B0, `(.L_x_0) ;  /* 0x000001f000007945 */ /* 0x000fe20003800200 */
[----:B------:R-:W3:Y:S01]  /*0050*/  S2R R7, SR_CTAID.X ;  /* 0x0000000000077919 */ /* 0x000ee20000002500 */
[----:B------:R-:W4:Y:S01]  /*0060*/  LDCU.64 UR10, c[0x0][0x390] ;  /* 0x00007200ff0a77ac */ /* 0x000f220008000a00 */
[----:B------:R-:W-:Y:S01]  /*0070*/  UMOV UR4, 0x400 ;  /* 0x0000040000047882 */ /* 0x000fe20000000000 */
[----:B------:R-:W0:Y:S01]  /*0080*/  LDCU.64 UR6, c[0x0][0x358] ;  /* 0x00006b00ff0677ac */ /* 0x000e220008000a00 */
[----:B------:R-:W0:Y:S01]  /*0090*/  LDCU.64 UR12, c[0x0][0x380] ;  /* 0x00007000ff0c77ac */ /* 0x000e220008000a00 */
[----:B--2---:R-:W-:Y:S01]  /*00a0*/  IMAD.U32 R4, RZ, RZ, UR8 ;  /* 0x00000008ff047e24 */ /* 0x004fe2000f8e00ff */
[----:B-1----:R-:W-:-:S06]  /*00b0*/  ULEA UR4, UR5, UR4, 0x18 ;  /* 0x0000000405047291 */ /* 0x002fcc000f8ec0ff */
[----:B0-----:R-:W-:Y:S01]  /*00c0*/  LEA R0, R6, UR4, 0x2 ;  /* 0x0000000406007c11 */ /* 0x001fe2000f8e10ff */
[----:B---3--:R-:W-:-:S04]  /*00d0*/  IMAD R2, R7, UR8, R6 ;  /* 0x0000000807027c24 */ /* 0x008fc8000f8e0206 */
[----:B------:R0:W-:Y:S01]  /*00e0*/  STS [R0], RZ ;  /* 0x000000ff00007388 */ /* 0x0001e20000000800 */
[----:B----4-:R-:W-:-:S04]  /*00f0*/  ISETP.GE.U32.AND P0, PT, R2, UR10, PT ;  /* 0x0000000a02007c0c */ /* 0x010fc8000bf06070 */
[----:B------:R-:W-:-:S13]  /*0100*/  ISETP.GE.U32.AND.EX P0, PT, RZ, UR11, PT, P0 ;  /* 0x0000000bff007c0c */ /* 0x000fda000bf06100 */
[----:B0-----:R-:W-:Y:S05]  /*0110*/  @P0 BRA `(.L_x_1) ;  /* 0x0000000000440947 */ /* 0x001fea0003800000 */
[----:B------:R-:W0:Y:S01]  /*0120*/  LDCU UR4, c[0x0][0x370] ;  /* 0x00006e00ff0477ac */ /* 0x000e220008000800 */
[----:B------:R-:W-:Y:S01]  /*0130*/  BSSY.RECONVERGENT B1, `(.L_x_2) ;  /* 0x000000e000017945 */ /* 0x000fe20003800200 */
[----:B------:R-:W-:Y:S02]  /*0140*/  IMAD.MOV.U32 R8, RZ, RZ, R2 ;  /* 0x000000ffff087224 */ /* 0x000fe400078e0002 */
[----:B------:R-:W-:Y:S02]  /*0150*/  IMAD.MOV.U32 R9, RZ, RZ, RZ ;  /* 0x000000ffff097224 */ /* 0x000fe400078e00ff */
[----:B------:R-:W-:Y:S02]  /*0160*/  IMAD.MOV.U32 R5, RZ, RZ, RZ ;  /* 0x000000ffff057224 */ /* 0x000fe400078e00ff */
[----:B0-----:R-:W-:-:S07]  /*0170*/  IMAD R11, R4, UR4, RZ ;  /* 0x00000004040b7c24 */ /* 0x001fce000f8e02ff */
.L_x_3:
[----:B------:R-:W-:-:S04]  /*0180*/  LEA R2, P0, R8, UR12, 0x2 ;  /* 0x0000000c08027c11 */ /* 0x000fc8000f8010ff */
[----:B------:R-:W-:-:S05]  /*0190*/  LEA.HI.X R3, R8, UR13, R9, 0x2, P0 ;  /* 0x0000000d08037c11 */ /* 0x000fca00080f1409 */
[----:B------:R-:W2:Y:S01]  /*01a0*/  LDG.E R2, desc[UR6][R2.64] ;  /* 0x0000000602027981 */ /* 0x000ea2000c1e1900 */
[----:B------:R-:W-:-:S05]  /*01b0*/  IADD3 R8, P0, PT, R11, R8, RZ ;  /* 0x000000080b087210 */ /* 0x000fca0007f1e0ff */
[----:B------:R-:W-:Y:S01]  /*01c0*/  IMAD.X R9, RZ, RZ, R9, P0 ;  /* 0x000000ffff097224 */ /* 0x000fe200000e0609 */
[----:B------:R-:W-:-:S04]  /*01d0*/  ISETP.GE.U32.AND P0, PT, R8, UR10, PT ;  /* 0x0000000a08007c0c */ /* 0x000fc8000bf06070 */
[----:B------:R-:W-:Y:S02]  /*01e0*/  ISETP.GE.U32.AND.EX P0, PT, R9, UR11, PT, P0 ;  /* 0x0000000b09007c0c */ /* 0x000fe4000bf06100 */
[----:B--2---:R-:W-:-:S11]  /*01f0*/  FMNMX R5, R2, R5, !PT ;  /* 0x0000000502057209 */ /* 0x004fd60007800000 */
[----:B------:R-:W-:Y:S05]  /*0200*/  @!P0 BRA `(.L_x_3) ;  /* 0xfffffffc00dc8947 */ /* 0x000fea000383ffff */
[----:B------:R-:W-:Y:S05]  /*0210*/  BSYNC.RECONVERGENT B1 ;  /* 0x0000000000017941 */ /* 0x000fea0003800200 */
.L_x_2:
[----:B------:R0:W-:Y:S02]  /*0220*/  STS [R0], R5 ;  /* 0x0000000500007388 */ /* 0x0001e40000000800 */
.L_x_1:
[----:B------:R-:W-:Y:S05]  /*0230*/  BSYNC.RECONVERGENT B0 ;  /* 0x0000000000007941 */ /* 0x000fea0003800200 */
.L_x_0:
[----:B------:R-:W-:Y:S02]  /*0240*/  ISETP.GE.U32.AND P1, PT, R4, 0x2, PT ;  /* 0x000000020400780c */ /* 0x000fe40003f26070 */
[----:B------:R-:W-:-:S11]  /*0250*/  ISETP.NE.AND P0, PT, R6, RZ, PT ;  /* 0x000000ff0600720c */ /* 0x000fd60003f05270 */
[----:B------:R-:W-:Y:S05]  /*0260*/  @!P1 BRA `(.L_x_4) ;  /* 0x00000000002c9947 */ /* 0x000fea0003800000 */
.L_x_5:
[----:B------:R-:W-:Y:S01]  /*0270*/  BAR.SYNC.DEFER_BLOCKING 0x0 ;  /* 0x0000000000007b1d */ /* 0x000fe20000010000 */
[----:B0-----:R-:W-:-:S04]  /*0280*/  SHF.R.U32.HI R5, RZ, 0x1, R4 ;  /* 0x00000001ff057819 */ /* 0x001fc80000011604 */
[----:B------:R-:W-:-:S13]  /*0290*/  ISETP.GE.U32.AND P1, PT, R6, R5, PT ;  /* 0x000000050600720c */ /* 0x000fda0003f26070 */
[----:B------:R-:W-:Y:S01]  /*02a0*/  @!P1 IMAD R2, R5, 0x4, R0 ;  /* 0x0000000405029824 */ /* 0x000fe200078e0200 */
[----:B------:R-:W-:Y:S05]  /*02b0*/  @!P1 LDS R3, [R0] ;  /* 0x0000000000039984 */ /* 0x000fea0000000800 */
[----:B------:R-:W0:Y:S02]  /*02c0*/  @!P1 LDS R2, [R2] ;  /* 0x0000000002029984 */ /* 0x000e240000000800 */
[----:B0-----:R-:W-:-:S05]  /*02d0*/  @!P1 FMNMX R3, R2, R3, !PT ;  /* 0x0000000302039209 */ /* 0x001fca0007800000 */
[----:B------:R1:W-:Y:S01]  /*02e0*/  @!P1 STS [R0], R3 ;  /* 0x0000000300009388 */ /* 0x0003e20000000800 */
[----:B------:R-:W-:Y:S01]  /*02f0*/  ISETP.GT.U32.AND P1, PT, R4, 0x3, PT ;  /* 0x000000030400780c */ /* 0x000fe20003f24070 */
[----:B------:R-:W-:-:S12]  /*0300*/  IMAD.MOV.U32 R4, RZ, RZ, R5 ;  /* 0x000000ffff047224 */ /* 0x000fd800078e0005 */
[----:B-1----:R-:W-:Y:S05]  /*0310*/  @P1 BRA `(.L_x_5) ;  /* 0xfffffffc00d41947 */ /* 0x002fea000383ffff */
.L_x_4:
[----:B------:R-:W-:Y:S05]  /*0320*/  @P0 EXIT ;  /* 0x000000000000094d */ /* 0x000fea0003800000 */
[----:B------:R-:W1:Y:S01]  /*0330*/  S2UR UR5, SR_CgaCtaId ;  /* 0x00000000000579c3 */ /* 0x000e620000008800 */
[----:B------:R-:W-:-:S07]  /*0340*/  UMOV UR4, 0x400 ;  /* 0x0000040000047882 */ /* 0x000fce0000000000 */
[----:B------:R-:W2:Y:S01]  /*0350*/  LDC.64 R2, c[0x0][0x388] ;  /* 0x0000e200ff027b82 */ /* 0x000ea20000000a00 */
[----:B-1----:R-:W-:Y:S01]  /*0360*/  ULEA UR4, UR5, UR4, 0x18 ;  /* 0x0000000405047291 */ /* 0x002fe2000f8ec0ff */
[----:B--2---:R-:W-:-:S08]  /*0370*/  IMAD.WIDE.U32 R2, R7, 0x4, R2 ;  /* 0x0000000407027825 */ /* 0x004fd000078e0002 */
[----:B0-----:R-:W0:Y:S04]  /*0380*/  LDS R5, [UR4] ;  /* 0x00000004ff057984 */ /* 0x001e280008000800 */
[----:B0-----:R-:W-:Y:S01]  /*0390*/  STG.E desc[UR6][R2.64], R5 ;  /* 0x0000000502007986 */ /* 0x001fe2000c101906 */
[----:B------:R-:W-:Y:S05]  /*03a0*/  EXIT ;  /* 0x000000000000794d */ /* 0x000fea0003800000 */
.L_x_6:
[----:B------:R-:W-:-:S00]  /*03b0*/  BRA `(.L_x_6) ;  /* 0xfffffffc00fc7947 */ /* 0x000fc0000383ffff */
[----:B------:R-:W-:-:S00]  /*03c0*/  NOP ;  /* 0x0000000000007918 */ /* 0x000fc00000000000 */
        /* <DEDUP_REMOVED lines=11> */
.L_x_11:


//--------------------- .text._Z18reduce_traditionalPfS_m --------------------------
	.section	.text._Z18reduce_traditionalPfS_m,"ax",@progbits
	.align	128
        .global         _Z18reduce_traditionalPfS_m
        .type           _Z18reduce_traditionalPfS_m,@function
        .size           _Z18reduce_traditionalPfS_m,(.L_x_12 - _Z18reduce_traditionalPfS_m)
        .other          _Z18reduce_traditionalPfS_m,@"STO_CUDA_ENTRY STV_DEFAULT"
_Z18reduce_traditionalPfS_m:
.text._Z18reduce_traditionalPfS_m:
[----:B------:R-:W-:Y:S01]  /*0000*/  LDC R1, c[0x0][0x37c] ;  /* 0x0000df00ff017b82 */ /* 0x000fe20000000800 */
[----:B------:R-:W0:Y:S01]  /*0010*/  S2R R0, SR_TID.X ;  /* 0x0000000000007919 */ /* 0x000e220000002100 */
[----:B------:R-:W0:Y:S01]  /*0020*/  LDCU UR4, c[0x0][0x360] ;  /* 0x00006c00ff0477ac */ /* 0x000e220008000800 */
[----:B------:R-:W-:Y:S01]  /*0030*/  BSSY.RECONVERGENT B0, `(.L_x_7) ;  /* 0x0000019000007945 */ /* 0x000fe20003800200 */
[----:B------:R-:W-:Y:S01]  /*0040*/  IMAD.MOV.U32 R4, RZ, RZ, -0x800001 ;  /* 0xff7fffffff047424 */ /* 0x000fe200078e00ff */
[----:B------:R-:W0:Y:S01]  /*0050*/  S2R R3, SR_CTAID.X ;  /* 0x0000000000037919 */ /* 0x000e220000002500 */
[----:B------:R-:W1:Y:S01]  /*0060*/  LDCU.64 UR8, c[0x0][0x390] ;  /* 0x00007200ff0877ac */ /* 0x000e620008000a00 */
[----:B------:R-:W2:Y:S01]  /*0070*/  LDCU UR5, c[0x0][0x370] ;  /* 0x00006e00ff0577ac */ /* 0x000ea20008000800 */
[----:B------:R-:W3:Y:S01]  /*0080*/  LDCU.64 UR6, c[0x0][0x358] ;  /* 0x00006b00ff0677ac */ /* 0x000ee20008000a00 */
[----:B------:R-:W4:Y:S01]  /*0090*/  LDCU.64 UR10, c[0x0][0x380] ;  /* 0x00007000ff0a77ac */ /* 0x000f220008000a00 */
[----:B0-----:R-:W-:Y:S01]  /*00a0*/  IMAD R0, R3, UR4, R0 ;  /* 0x0000000403007c24 */ /* 0x001fe2000f8e0200 */
[----:B--2---:R-:W-:-:S04]  /*00b0*/  UIMAD UR4, UR4, UR5, URZ ;  /* 0x00000005040472a4 */ /* 0x004fc8000f8e02ff */
[----:B-1----:R-:W-:-:S04]  /*00c0*/  ISETP.GE.U32.AND P0, PT, R0, UR8, PT ;  /* 0x0000000800007c0c */ /* 0x002fc8000bf06070 */
[----:B------:R-:W-:-:S13]  /*00d0*/  ISETP.GE.U32.AND.EX P0, PT, RZ, UR9, PT, P0 ;  /* 0x00000009ff007c0c */ /* 0x000fda000bf06100 */
[----:B---34-:R-:W-:Y:S05]  /*00e0*/  @P0 BRA `(.L_x_8) ;  /* 0x0000000000340947 */ /* 0x018fea0003800000 */
[----:B------:R-:W-:Y:S01]  /*00f0*/  BSSY.RECONVERGENT B1, `(.L_x_8) ;  /* 0x000000c000017945 */ /* 0x000fe20003800200 */
[----:B------:R-:W-:Y:S02]  /*0100*/  IMAD.MOV.U32 R5, RZ, RZ, RZ ;  /* 0x000000ffff057224 */ /* 0x000fe400078e00ff */
[----:B------:R-:W-:-:S07]  /*0110*/  IMAD.MOV.U32 R4, RZ, RZ, -0x800001 ;  /* 0xff7fffffff047424 */ /* 0x000fce00078e00ff */
.L_x_9:
[----:B------:R-:W-:-:S04]  /*0120*/  LEA R2, P0, R0, UR10, 0x2 ;  /* 0x0000000a00027c11 */ /* 0x000fc8000f8010ff */
[----:B------:R-:W-:-:S06]  /*0130*/  LEA.HI.X R3, R0, UR11, R5, 0x2, P0 ;  /* 0x0000000b00037c11 */ /* 0x000fcc00080f1405 */
[----:B------:R-:W2:Y:S01]  /*0140*/  LDG.E R3, desc[UR6][R2.64] ;  /* 0x0000000602037981 */ /* 0x000ea2000c1e1900 */
[----:B------:R-:W-:-:S05]  /*0150*/  IADD3 R0, P0, PT, R0, UR4, RZ ;  /* 0x0000000400007c10 */ /* 0x000fca000ff1e0ff */
[----:B------:R-:W-:Y:S01]  /*0160*/  IMAD.X R5, RZ, RZ, R5, P0 ;  /* 0x000000ffff057224 */ /* 0x000fe200000e0605 */
[----:B------:R-:W-:-:S04]  /*0170*/  ISETP.GE.U32.AND P0, PT, R0, UR8, PT ;  /* 0x0000000800007c0c */ /* 0x000fc8000bf06070 */
[----:B------:R-:W-:Y:S02]  /*0180*/  ISETP.GE.U32.AND.EX P0, PT, R5, UR9, PT, P0 ;  /* 0x0000000905007c0c */ /* 0x000fe4000bf06100 */
[----:B--2---:R-:W-:-:S11]  /*0190*/  FMNMX R4, R3, R4, !PT ;  /* 0x0000000403047209 */ /* 0x004fd60007800000 */
[----:B------:R-:W-:Y:S05]  /*01a0*/  @!P0 BRA `(.L_x_9) ;  /* 0xfffffffc00dc8947 */ /* 0x000fea000383ffff */
[----:B------:R-:W-:Y:S05]  /*01b0*/  BSYNC.RECONVERGENT B1 ;  /* 0x0000000000017941 */ /* 0x000fea0003800200 */
.L_x_8:
[----:B------:R-:W-:Y:S05]  /*01c0*/  BSYNC.RECONVERGENT B0 ;  /* 0x0000000000007941 */ /* 0x000fea0003800200 */
.L_x_7:
[----:B------:R-:W0:Y:S01]  /*01d0*/  S2R R0, SR_LANEID ;  /* 0x0000000000007919 */ /* 0x000e220000000000 */
[----:B------:R-:W1:Y:S01]  /*01e0*/  LDC.64 R2, c[0x0][0x388] ;  /* 0x0000e200ff027b82 */ /* 0x000e620000000a00 */
[----:B------:R-:W-:Y:S01]  /*01f0*/  VOTEU.ANY UR5, UPT, PT ;  /* 0x0000000000057886 */ /* 0x000fe200038e0100 */
[----:B------:R-:W-:Y:S01]  /*0200*/  CREDUX.MAX.S32 UR12, R4 ;  /* 0x00000000040c72cc */ /* 0x000fe20000000200 */
[----:B------:R-:W-:-:S12]  /*0210*/  UFLO.U32 UR5, UR5 ;  /* 0x00000005000572bd */ /* 0x000fd800080e0000 */
[----:B------:R-:W-:Y:S01]  /*0220*/  IMAD.U32 R5, RZ, RZ, UR12 ;  /* 0x0000000cff057e24 */ /* 0x000fe2000f8e00ff */
[----:B0-----:R-:W-:-:S13]  /*0230*/  ISETP.EQ.U32.AND P0, PT, R0, UR5, PT ;  /* 0x0000000500007c0c */ /* 0x001fda000bf02070 */
[----:B-1----:R-:W-:Y:S01]  /*0240*/  @P0 REDG.E.MAX.S32.STRONG.GPU desc[UR6][R2.64], R5 ;  /* 0x000000050200098e */ /* 0x002fe2000d12e306 */
[----:B------:R-:W-:Y:S05]  /*0250*/  EXIT ;  /* 0x000000000000794d */ /* 0x000fea0003800000 */
.L_x_10:
        /* <DEDUP_REMOVED lines=10> */
.L_x_12:


//--------------------- .nv.shared._Z6reducePfS_m --------------------------
	.section	.nv.shared._Z6reducePfS_m,"aw",@nobits
	.sectionflags	@""
	.align	4
.nv.shared._Z6reducePfS_m:
	.zero		2048


//--------------------- .nv.shared.reserved.0     --------------------------
	.section	.nv.shared.reserved.0,"aw",@nobits
	.weak		__nv_reservedSMEM_offset_0_alias
	.size		__nv_reservedSMEM_offset_0_alias, 0, 64
	.other		__nv_reservedSMEM_offset_0_alias,@"STO_CUDA_RESERVED_SHARED STV_DEFAULT"
__nv_reservedSMEM_offset_0_alias:
	.zero		0
	.zero		64


//--------------------- .nv.constant0._Z6reducePfS_m --------------------------
	.section	.nv.constant0._Z6reducePfS_m,"a",@progbits
	.sectionflags	@""
	.align	4
.nv.constant0._Z6reducePfS_m:
	.zero		920


//--------------------- .nv.constant0._Z18reduce_traditionalPfS_m --------------------------
	.section	.nv.constant0._Z18reduce_traditionalPfS_m,"a",@progbits
	.sectionflags	@""
	.align	4
.nv.constant0._Z18reduce_traditionalPfS_m:
	.zero		920


//--------------------- SYMBOLS --------------------------

	.type		.nv.reservedSmem.offset0,@object
	.size		.nv.reservedSmem.offset0,0x4
	.type		.nv.reservedSmem.cap,@object
	.size		.nv.reservedSmem.cap,0x4
